//
// Generated by NVIDIA NVVM Compiler
//
// Compiler Build ID: CL-36424714
// Cuda compilation tools, release 13.0, V13.0.88
// Based on NVVM 20.0.0
//

.version 9.0
.target sm_100
.address_size 64

	// .globl	_Z7dkernelPji

.visible .entry _Z7dkernelPji(
	.param .u64 .ptr .align 1 _Z7dkernelPji_param_0,
	.param .u32 _Z7dkernelPji_param_1
)
{
	.reg .pred 	%p<2>;
	.reg .b32 	%r<10>;
	.reg .b64 	%rd<9>;

	ld.param.u64 	%rd2, [_Z7dkernelPji_param_0];
	cvta.to.global.u64 	%rd1, %rd2;
	mov.b32 	%r9, 1;
	mov.u32 	%r1, %tid.x;
	mov.u32 	%r8, %r1;
$L__BB0_1:
	mov.u32 	%r3, %r9;
	add.s32 	%r4, %r8, 1;
	mul.wide.u32 	%rd3, %r4, 4;
	add.s64 	%rd4, %rd1, %rd3;
	ld.global.u32 	%r7, [%rd4];
	mul.wide.u32 	%rd5, %r8, 4;
	add.s64 	%rd6, %rd1, %rd5;
	st.global.u32 	[%rd6], %r7;
	setp.ne.s32 	%p1, %r7, 0;
	add.s32 	%r9, %r3, 1;
	mov.u32 	%r8, %r4;
	@%p1 bra 	$L__BB0_1;
	mul.wide.u32 	%rd7, %r1, 4;
	add.s64 	%rd8, %rd1, %rd7;
	st.global.u32 	[%rd8], %r3;
	ret;

}


// ===== COMPILED SASS (sm_100) =====

	.target	sm_100

	.elftype	@"ET_EXEC"


//--------------------- .note.nv.tkinfo           --------------------------
	.section	.note.nv.tkinfo,"",@"SHT_NOTE"
	.sectionflags	@"SHF_NOTE_NV_TKINFO"
	.tkinfo
        /*0018*/ 	.word	0x00000002
        /*0030*/ 	.string	""
        /*0030*/ 	.string	"ptxas"
        /*0030*/ 	.string	"Cuda compilation tools, release 13.0, V13.0.88"
        /*0030*/ 	.string	"Build cuda_13.0.r13.0/compiler.36424714_0"
        /*0030*/ 	.string	"-arch sm_100 -m 64 "



//--------------------- .note.nv.cuinfo           --------------------------
	.section	.note.nv.cuinfo,"",@"SHT_NOTE"
	.sectionflags	@"SHF_NOTE_NV_CUINFO"
        /*0018*/ 	.short	0x0002
        /*001a*/ 	.short	0x0064
        /*001c*/ 	.short	0x0082
	.zero		2


//--------------------- .nv.info                  --------------------------
	.section	.nv.info,"",@"SHT_CUDA_INFO"
	.align	4


	//----- nvinfo : EIATTR_REGCOUNT
	.align		4
        /*0000*/ 	.byte	0x04, 0x2f
        /*0002*/ 	.short	(.L_1 - .L_0)
	.align		4
.L_0:
        /*0004*/ 	.word	index@(_Z7dkernelPji)
        /*0008*/ 	.word	0x00000012


	//----- nvinfo : EIATTR_FRAME_SIZE
	.align		4
.L_1:
        /*000c*/ 	.byte	0x04, 0x11
        /*000e*/ 	.short	(.L_3 - .L_2)
	.align		4
.L_2:
        /*0010*/ 	.word	index@(_Z7dkernelPji)
        /*0014*/ 	.word	0x00000000


	//----- nvinfo : EIATTR_MIN_STACK_SIZE
	.align		4
.L_3:
        /*0018*/ 	.byte	0x04, 0x12
        /*001a*/ 	.short	(.L_5 - .L_4)
	.align		4
.L_4:
        /*001c*/ 	.word	index@(_Z7dkernelPji)
        /*0020*/ 	.word	0x00000000
.L_5:


//--------------------- .nv.compat                --------------------------
	.section	.nv.compat,"",@"SHT_CUDA_COMPAT_INFO"
	.align	4
        /*0000*/ 	.byte	0x02, 0x09, 0x00, 0x00, 0x02, 0x02, 0x01, 0x00, 0x02, 0x05, 0x05, 0x00, 0x03, 0x07, 0x01, 0x01
        /*0010*/ 	.byte	0x02, 0x03, 0x00, 0x00, 0x02, 0x06, 0x01, 0x00, 0x04, 0x0b, 0x08, 0x00, 0x09, 0x00, 0x00, 0x00
        /*0020*/ 	.byte	0x00, 0x00, 0x00, 0x00


//--------------------- .nv.info._Z7dkernelPji    --------------------------
	.section	.nv.info._Z7dkernelPji,"",@"SHT_CUDA_INFO"
	.sectionflags	@""
	.align	4


	//----- nvinfo : EIATTR_CUDA_API_VERSION
	.align		4
        /*0000*/ 	.byte	0x04, 0x37
        /*0002*/ 	.short	(.L_7 - .L_6)
.L_6:
        /*0004*/ 	.word	0x00000082


	//----- nvinfo : EIATTR_KPARAM_INFO
	.align		4
.L_7:
        /*0008*/ 	.byte	0x04, 0x17
        /*000a*/ 	.short	(.L_9 - .L_8)
.L_8:
        /*000c*/ 	.word	0x00000000
        /*0010*/ 	.short	0x0001
        /*0012*/ 	.short	0x0008
        /*0014*/ 	.byte	0x00, 0xf0, 0x11, 0x00


	//----- nvinfo : EIATTR_KPARAM_INFO
	.align		4
.L_9:
        /*0018*/ 	.byte	0x04, 0x17
        /*001a*/ 	.short	(.L_11 - .L_10)
.L_10:
        /*001c*/ 	.word	0x00000000
        /*0020*/ 	.short	0x0000
        /*0022*/ 	.short	0x0000
        /*0024*/ 	.byte	0x00, 0xf5, 0x21, 0x00


	//----- nvinfo : EIATTR_SPARSE_MMA_MASK
	.align		4
.L_11:
        /*0028*/ 	.byte	0x03, 0x50
        /*002a*/ 	.short	0x0000


	//----- nvinfo : EIATTR_MAXREG_COUNT
	.align		4
        /*002c*/ 	.byte	0x03, 0x1b
        /*002e*/ 	.short	0x00ff


	//----- nvinfo : EIATTR_MERCURY_ISA_VERSION
	.align		4
        /*0030*/ 	.byte	0x03, 0x5f
        /*0032*/ 	.short	0x0101


	//----- nvinfo : EIATTR_VRC_CTA_INIT_COUNT
	.align		4
        /*0034*/ 	.byte	0x02, 0x4a
	.zero		1
	.zero		1


	//----- nvinfo : EIATTR_EXIT_INSTR_OFFSETS
	.align		4
        /*0038*/ 	.byte	0x04, 0x1c
        /*003a*/ 	.short	(.L_13 - .L_12)


	//   ....[0]....
.L_12:
        /*003c*/ 	.word	0x00000140


	//----- nvinfo : EIATTR_CRS_STACK_SIZE
	.align		4
.L_13:
        /*0040*/ 	.byte	0x04, 0x1e
        /*0042*/ 	.short	(.L_15 - .L_14)
.L_14:
        /*0044*/ 	.word	0x00000000


	//----- nvinfo : EIATTR_CBANK_PARAM_SIZE
	.align		4
.L_15:
        /*0048*/ 	.byte	0x03, 0x19
        /*004a*/ 	.short	0x000c


	//----- nvinfo : EIATTR_PARAM_CBANK
	.align		4
        /*004c*/ 	.byte	0x04, 0x0a
        /*004e*/ 	.short	(.L_17 - .L_16)
	.align		4
.L_16:
        /*0050*/ 	.word	index@(.nv.constant0._Z7dkernelPji)
        /*0054*/ 	.short	0x0380
        /*0056*/ 	.short	0x000c


	//----- nvinfo : EIATTR_SW_WAR
	.align		4
.L_17:
        /*0058*/ 	.byte	0x04, 0x36
        /*005a*/ 	.short	(.L_19 - .L_18)
.L_18:
        /*005c*/ 	.word	0x00000008
.L_19:


//--------------------- .nv.callgraph             --------------------------
	.section	.nv.callgraph,"",@"SHT_CUDA_CALLGRAPH"
	.align	4
	.sectionentsize	8
	.align		4
        /*0000*/ 	.word	0x00000000
	.align		4
        /*0004*/ 	.word	0xffffffff
	.align		4
        /*0008*/ 	.word	0x00000000
	.align		4
        /*000c*/ 	.word	0xfffffffe
	.align		4
        /*0010*/ 	.word	0x00000000
	.align		4
        /*0014*/ 	.word	0xfffffffd
	.align		4
        /*0018*/ 	.word	0x00000000
	.align		4
        /*001c*/ 	.word	0xfffffffc


//--------------------- .text._Z7dkernelPji       --------------------------
	.section	.text._Z7dkernelPji,"ax",@progbits
	.align	128
        .global         _Z7dkernelPji
        .type           _Z7dkernelPji,@function
        .size           _Z7dkernelPji,(.L_x_3 - _Z7dkernelPji)
        .other          _Z7dkernelPji,@"STO_CUDA_ENTRY STV_DEFAULT"
_Z7dkernelPji:
.text._Z7dkernelPji:
[----:B------:R-:W-:Y:S01]  /*0000*/  LDC R1, c[0x0][0x37c] ;  /* 0x0000df00ff017b82 */ /* 0x000fe20000000800 */
[----:B------:R-:W0:Y:S07]  /*0010*/  S2R R13, SR_TID.X ;  /* 0x00000000000d7919 */ /* 0x000e2e0000002100 */
[----:B------:R-:W1:Y:S01]  /*0020*/  LDC.64 R6, c[0x0][0x380] ;  /* 0x0000e000ff067b82 */ /* 0x000e620000000a00 */
[----:B------:R-:W-:Y:S01]  /*0030*/  HFMA2 R0, -RZ, RZ, 0, 5.9604644775390625e-08 ;  /* 0x00000001ff007431 */ /* 0x000fe200000001ff */
[----:B------:R-:W-:Y:S01]  /*0040*/  BSSY.RECONVERGENT B0, `(.L_x_0) ;  /* 0x000000d000007945 */ /* 0x000fe20003800200 */
[----:B------:R-:W2:Y:S02]  /*0050*/  LDCU.64 UR4, c[0x0][0x358] ;  /* 0x00006b00ff0477ac */ /* 0x000ea40008000a00 */
[----:B0-2---:R-:W-:-:S07]  /*0060*/  MOV R9, R13 ;  /* 0x0000000d00097202 */ /* 0x005fce0000000f00 */
.L_x_1:
[----:B------:R-:W-:-:S05]  /*0070*/  IADD3 R11, PT, PT, R9, 0x1, RZ ;  /* 0x00000001090b7810 */ /* 0x000fca0007ffe0ff */
[----:B-1----:R-:W-:-:S06]  /*0080*/  IMAD.WIDE.U32 R2, R11, 0x4, R6 ;  /* 0x000000040b027825 */ /* 0x002fcc00078e0006 */
[----:B------:R-:W2:Y:S01]  /*0090*/  LDG.E R3, desc[UR4][R2.64] ;  /* 0x0000000402037981 */ /* 0x000ea2000c1e1900 */
[----:B------:R-:W-:Y:S01]  /*00a0*/  IMAD.WIDE.U32 R4, R9, 0x4, R6 ;  /* 0x0000000409047825 */ /* 0x000fe200078e0006 */
[----:B------:R-:W-:-:S03]  /*00b0*/  MOV R9, R11 ;  /* 0x0000000b00097202 */ /* 0x000fc60000000f00 */
[----:B------:R-:W-:Y:S02]  /*00c0*/  IMAD.MOV.U32 R15, RZ, RZ, R0 ;  /* 0x000000ffff0f7224 */ /* 0x000fe400078e0000 */
[----:B------:R-:W-:Y:S01]  /*00d0*/  VIADD R0, R0, 0x1 ;  /* 0x0000000100007836 */ /* 0x000fe20000000000 */
[----:B--2---:R0:W-:Y:S01]  /*00e0*/  STG.E desc[UR4][R4.64], R3 ;  /* 0x0000000304007986 */ /* 0x0041e2000c101904 */
[----:B------:R-:W-:-:S13]  /*00f0*/  ISETP.NE.AND P0, PT, R3, RZ, PT ;  /* 0x000000ff0300720c */ /* 0x000fda0003f05270 */
[----:B0-----:R-:W-:Y:S05]  /*0100*/  @P0 BRA `(.L_x_1) ;  /* 0xfffffffc00d80947 */ /* 0x001fea000383ffff */
[----:B------:R-:W-:Y:S05]  /*0110*/  BSYNC.RECONVERGENT B0 ;  /* 0x0000000000007941 */ /* 0x000fea0003800200 */
.L_x_0:
[----:B------:R-:W-:-:S05]  /*0120*/  IMAD.WIDE.U32 R2, R13, 0x4, R6 ;  /* 0x000000040d027825 */ /* 0x000fca00078e0006 */
[----:B------:R-:W-:Y:S01]  /*0130*/  STG.E desc[UR4][R2.64], R15 ;  /* 0x0000000f02007986 */ /* 0x000fe2000c101904 */
[----:B------:R-:W-:Y:S05]  /*0140*/  EXIT ;  /* 0x000000000000794d */ /* 0x000fea0003800000 */
.L_x_2:
[----:B------:R-:W-:-:S00]  /*0150*/  BRA `(.L_x_2) ;  /* 0xfffffffc00fc7947 */ /* 0x000fc0000383ffff */
[----:B------:R-:W-:-:S00]  /*0160*/  NOP ;  /* 0x0000000000007918 */ /* 0x000fc00000000000 */
        /* <DEDUP_REMOVED lines=9> */
.L_x_3:


//--------------------- .nv.shared.reserved.0     --------------------------
	.section	.nv.shared.reserved.0,"aw",@nobits
	.weak		__nv_reservedSMEM_offset_0_alias
	.size		__nv_reservedSMEM_offset_0_alias, 0, 64
	.other		__nv_reservedSMEM_offset_0_alias,@"STO_CUDA_RESERVED_SHARED STV_DEFAULT"
__nv_reservedSMEM_offset_0_alias:
	.zero		0
	.zero		64


//--------------------- .nv.constant0._Z7dkernelPji --------------------------
	.section	.nv.constant0._Z7dkernelPji,"a",@progbits
	.sectionflags	@""
	.align	4
.nv.constant0._Z7dkernelPji:
	.zero		908


//--------------------- SYMBOLS --------------------------

	.type		.nv.reservedSmem.offset0,@object
	.size		.nv.reservedSmem.offset0,0x4
